//
// Generated by NVIDIA NVVM Compiler
//
// Compiler Build ID: CL-36424714
// Cuda compilation tools, release 13.0, V13.0.88
// Based on NVVM 20.0.0
//

.version 9.0
.target sm_100
.address_size 64

	// .globl	_Z12mandelKernelffffiiiPi

.visible .entry _Z12mandelKernelffffiiiPi(
	.param .f32 _Z12mandelKernelffffiiiPi_param_0,
	.param .f32 _Z12mandelKernelffffiiiPi_param_1,
	.param .f32 _Z12mandelKernelffffiiiPi_param_2,
	.param .f32 _Z12mandelKernelffffiiiPi_param_3,
	.param .u32 _Z12mandelKernelffffiiiPi_param_4,
	.param .u32 _Z12mandelKernelffffiiiPi_param_5,
	.param .u32 _Z12mandelKernelffffiiiPi_param_6,
	.param .u64 .ptr .align 1 _Z12mandelKernelffffiiiPi_param_7
)
{
	.reg .pred 	%p<4>;
	.reg .b32 	%r<21>;
	.reg .b32 	%f<20>;
	.reg .b64 	%rd<5>;

	ld.param.f32 	%f9, [_Z12mandelKernelffffiiiPi_param_0];
	ld.param.f32 	%f10, [_Z12mandelKernelffffiiiPi_param_1];
	ld.param.f32 	%f11, [_Z12mandelKernelffffiiiPi_param_2];
	ld.param.f32 	%f12, [_Z12mandelKernelffffiiiPi_param_3];
	ld.param.u32 	%r6, [_Z12mandelKernelffffiiiPi_param_4];
	ld.param.u32 	%r9, [_Z12mandelKernelffffiiiPi_param_5];
	ld.param.u32 	%r7, [_Z12mandelKernelffffiiiPi_param_6];
	ld.param.u64 	%rd1, [_Z12mandelKernelffffiiiPi_param_7];
	mov.u32 	%r10, %ctaid.x;
	mov.u32 	%r11, %ntid.x;
	mov.u32 	%r12, %tid.x;
	mad.lo.s32 	%r1, %r10, %r11, %r12;
	mov.u32 	%r13, %ctaid.y;
	mov.u32 	%r14, %ntid.y;
	mov.u32 	%r15, %tid.y;
	mad.lo.s32 	%r16, %r13, %r14, %r15;
	add.s32 	%r2, %r16, %r9;
	cvt.rn.f32.s32 	%f13, %r1;
	fma.rn.f32 	%f1, %f11, %f13, %f9;
	cvt.rn.f32.s32 	%f14, %r2;
	fma.rn.f32 	%f2, %f12, %f14, %f10;
	setp.lt.s32 	%p1, %r7, 1;
	mov.b32 	%r20, 0;
	@%p1 bra 	$L__BB0_4;
	mov.b32 	%r19, 0;
	mov.f32 	%f18, %f2;
	mov.f32 	%f19, %f1;
$L__BB0_2:
	mul.f32 	%f5, %f19, %f19;
	mul.f32 	%f6, %f18, %f18;
	add.f32 	%f15, %f5, %f6;
	setp.gt.f32 	%p2, %f15, 0f40800000;
	mov.u32 	%r20, %r19;
	@%p2 bra 	$L__BB0_4;
	sub.f32 	%f16, %f5, %f6;
	add.f32 	%f17, %f19, %f19;
	add.f32 	%f19, %f1, %f16;
	fma.rn.f32 	%f18, %f17, %f18, %f2;
	add.s32 	%r19, %r19, 1;
	setp.ne.s32 	%p3, %r19, %r7;
	mov.u32 	%r20, %r7;
	@%p3 bra 	$L__BB0_2;
$L__BB0_4:
	cvta.to.global.u64 	%rd2, %rd1;
	mad.lo.s32 	%r18, %r2, %r6, %r1;
	mul.wide.s32 	%rd3, %r18, 4;
	add.s64 	%rd4, %rd2, %rd3;
	st.global.u32 	[%rd4], %r20;
	ret;

}


// ===== COMPILED SASS (sm_100) =====

	.target	sm_100

	.elftype	@"ET_EXEC"


//--------------------- .note.nv.tkinfo           --------------------------
	.section	.note.nv.tkinfo,"",@"SHT_NOTE"
	.sectionflags	@"SHF_NOTE_NV_TKINFO"
	.tkinfo
        /*0018*/ 	.word	0x00000002
        /*0030*/ 	.string	""
        /*0030*/ 	.string	"ptxas"
        /*0030*/ 	.string	"Cuda compilation tools, release 13.0, V13.0.88"
        /*0030*/ 	.string	"Build cuda_13.0.r13.0/compiler.36424714_0"
        /*0030*/ 	.string	"-arch sm_100 -m 64 "



//--------------------- .note.nv.cuinfo           --------------------------
	.section	.note.nv.cuinfo,"",@"SHT_NOTE"
	.sectionflags	@"SHF_NOTE_NV_CUINFO"
        /*0018*/ 	.short	0x0002
        /*001a*/ 	.short	0x0064
        /*001c*/ 	.short	0x0082
	.zero		2


//--------------------- .nv.info                  --------------------------
	.section	.nv.info,"",@"SHT_CUDA_INFO"
	.align	4


	//----- nvinfo : EIATTR_REGCOUNT
	.align		4
        /*0000*/ 	.byte	0x04, 0x2f
        /*0002*/ 	.short	(.L_1 - .L_0)
	.align		4
.L_0:
        /*0004*/ 	.word	index@(_Z12mandelKernelffffiiiPi)
        /*0008*/ 	.word	0x00000010


	//----- nvinfo : EIATTR_FRAME_SIZE
	.align		4
.L_1:
        /*000c*/ 	.byte	0x04, 0x11
        /*000e*/ 	.short	(.L_3 - .L_2)
	.align		4
.L_2:
        /*0010*/ 	.word	index@(_Z12mandelKernelffffiiiPi)
        /*0014*/ 	.word	0x00000000


	//----- nvinfo : EIATTR_MIN_STACK_SIZE
	.align		4
.L_3:
        /*0018*/ 	.byte	0x04, 0x12
        /*001a*/ 	.short	(.L_5 - .L_4)
	.align		4
.L_4:
        /*001c*/ 	.word	index@(_Z12mandelKernelffffiiiPi)
        /*0020*/ 	.word	0x00000000
.L_5:


//--------------------- .nv.compat                --------------------------
	.section	.nv.compat,"",@"SHT_CUDA_COMPAT_INFO"
	.align	4
        /*0000*/ 	.byte	0x02, 0x09, 0x00, 0x00, 0x02, 0x02, 0x01, 0x00, 0x02, 0x05, 0x05, 0x00, 0x03, 0x07, 0x01, 0x01
        /*0010*/ 	.byte	0x02, 0x03, 0x00, 0x00, 0x02, 0x06, 0x01, 0x00, 0x04, 0x0b, 0x08, 0x00, 0x01, 0x00, 0x00, 0x00
        /*0020*/ 	.byte	0x00, 0x00, 0x00, 0x00


//--------------------- .nv.info._Z12mandelKernelffffiiiPi --------------------------
	.section	.nv.info._Z12mandelKernelffffiiiPi,"",@"SHT_CUDA_INFO"
	.sectionflags	@""
	.align	4


	//----- nvinfo : EIATTR_CUDA_API_VERSION
	.align		4
        /*0000*/ 	.byte	0x04, 0x37
        /*0002*/ 	.short	(.L_7 - .L_6)
.L_6:
        /*0004*/ 	.word	0x00000082


	//----- nvinfo : EIATTR_KPARAM_INFO
	.align		4
.L_7:
        /*0008*/ 	.byte	0x04, 0x17
        /*000a*/ 	.short	(.L_9 - .L_8)
.L_8:
        /*000c*/ 	.word	0x00000000
        /*0010*/ 	.short	0x0007
        /*0012*/ 	.short	0x0020
        /*0014*/ 	.byte	0x00, 0xf5, 0x21, 0x00


	//----- nvinfo : EIATTR_KPARAM_INFO
	.align		4
.L_9:
        /*0018*/ 	.byte	0x04, 0x17
        /*001a*/ 	.short	(.L_11 - .L_10)
.L_10:
        /*001c*/ 	.word	0x00000000
        /*0020*/ 	.short	0x0006
        /*0022*/ 	.short	0x0018
        /*0024*/ 	.byte	0x00, 0xf0, 0x11, 0x00


	//----- nvinfo : EIATTR_KPARAM_INFO
	.align		4
.L_11:
        /*0028*/ 	.byte	0x04, 0x17
        /*002a*/ 	.short	(.L_13 - .L_12)
.L_12:
        /*002c*/ 	.word	0x00000000
        /*0030*/ 	.short	0x0005
        /*0032*/ 	.short	0x0014
        /*0034*/ 	.byte	0x00, 0xf0, 0x11, 0x00


	//----- nvinfo : EIATTR_KPARAM_INFO
	.align		4
.L_13:
        /*0038*/ 	.byte	0x04, 0x17
        /*003a*/ 	.short	(.L_15 - .L_14)
.L_14:
        /*003c*/ 	.word	0x00000000
        /*0040*/ 	.short	0x0004
        /*0042*/ 	.short	0x0010
        /*0044*/ 	.byte	0x00, 0xf0, 0x11, 0x00


	//----- nvinfo : EIATTR_KPARAM_INFO
	.align		4
.L_15:
        /*0048*/ 	.byte	0x04, 0x17
        /*004a*/ 	.short	(.L_17 - .L_16)
.L_16:
        /*004c*/ 	.word	0x00000000
        /*0050*/ 	.short	0x0003
        /*0052*/ 	.short	0x000c
        /*0054*/ 	.byte	0x00, 0xf0, 0x11, 0x00


	//----- nvinfo : EIATTR_KPARAM_INFO
	.align		4
.L_17:
        /*0058*/ 	.byte	0x04, 0x17
        /*005a*/ 	.short	(.L_19 - .L_18)
.L_18:
        /*005c*/ 	.word	0x00000000
        /*0060*/ 	.short	0x0002
        /*0062*/ 	.short	0x0008
        /*0064*/ 	.byte	0x00, 0xf0, 0x11, 0x00


	//----- nvinfo : EIATTR_KPARAM_INFO
	.align		4
.L_19:
        /*0068*/ 	.byte	0x04, 0x17
        /*006a*/ 	.short	(.L_21 - .L_20)
.L_20:
        /*006c*/ 	.word	0x00000000
        /*0070*/ 	.short	0x0001
        /*0072*/ 	.short	0x0004
        /*0074*/ 	.byte	0x00, 0xf0, 0x11, 0x00


	//----- nvinfo : EIATTR_KPARAM_INFO
	.align		4
.L_21:
        /*0078*/ 	.byte	0x04, 0x17
        /*007a*/ 	.short	(.L_23 - .L_22)
.L_22:
        /*007c*/ 	.word	0x00000000
        /*0080*/ 	.short	0x0000
        /*0082*/ 	.short	0x0000
        /*0084*/ 	.byte	0x00, 0xf0, 0x11, 0x00


	//----- nvinfo : EIATTR_SPARSE_MMA_MASK
	.align		4
.L_23:
        /*0088*/ 	.byte	0x03, 0x50
        /*008a*/ 	.short	0x0000


	//----- nvinfo : EIATTR_MAXREG_COUNT
	.align		4
        /*008c*/ 	.byte	0x03, 0x1b
        /*008e*/ 	.short	0x00ff


	//----- nvinfo : EIATTR_MERCURY_ISA_VERSION
	.align		4
        /*0090*/ 	.byte	0x03, 0x5f
        /*0092*/ 	.short	0x0101


	//----- nvinfo : EIATTR_VRC_CTA_INIT_COUNT
	.align		4
        /*0094*/ 	.byte	0x02, 0x4a
	.zero		1
	.zero		1


	//----- nvinfo : EIATTR_EXIT_INSTR_OFFSETS
	.align		4
        /*0098*/ 	.byte	0x04, 0x1c
        /*009a*/ 	.short	(.L_25 - .L_24)


	//   ....[0]....
.L_24:
        /*009c*/ 	.word	0x000002f0


	//----- nvinfo : EIATTR_CRS_STACK_SIZE
	.align		4
.L_25:
        /*00a0*/ 	.byte	0x04, 0x1e
        /*00a2*/ 	.short	(.L_27 - .L_26)
.L_26:
        /*00a4*/ 	.word	0x00000000


	//----- nvinfo : EIATTR_CBANK_PARAM_SIZE
	.align		4
.L_27:
        /*00a8*/ 	.byte	0x03, 0x19
        /*00aa*/ 	.short	0x0028


	//----- nvinfo : EIATTR_PARAM_CBANK
	.align		4
        /*00ac*/ 	.byte	0x04, 0x0a
        /*00ae*/ 	.short	(.L_29 - .L_28)
	.align		4
.L_28:
        /*00b0*/ 	.word	index@(.nv.constant0._Z12mandelKernelffffiiiPi)
        /*00b4*/ 	.short	0x0380
        /*00b6*/ 	.short	0x0028


	//----- nvinfo : EIATTR_SW_WAR
	.align		4
.L_29:
        /*00b8*/ 	.byte	0x04, 0x36
        /*00ba*/ 	.short	(.L_31 - .L_30)
.L_30:
        /*00bc*/ 	.word	0x00000008
.L_31:


//--------------------- .nv.callgraph             --------------------------
	.section	.nv.callgraph,"",@"SHT_CUDA_CALLGRAPH"
	.align	4
	.sectionentsize	8
	.align		4
        /*0000*/ 	.word	0x00000000
	.align		4
        /*0004*/ 	.word	0xffffffff
	.align		4
        /*0008*/ 	.word	0x00000000
	.align		4
        /*000c*/ 	.word	0xfffffffe
	.align		4
        /*0010*/ 	.word	0x00000000
	.align		4
        /*0014*/ 	.word	0xfffffffd
	.align		4
        /*0018*/ 	.word	0x00000000
	.align		4
        /*001c*/ 	.word	0xfffffffc


//--------------------- .text._Z12mandelKernelffffiiiPi --------------------------
	.section	.text._Z12mandelKernelffffiiiPi,"ax",@progbits
	.align	128
        .global         _Z12mandelKernelffffiiiPi
        .type           _Z12mandelKernelffffiiiPi,@function
        .size           _Z12mandelKernelffffiiiPi,(.L_x_4 - _Z12mandelKernelffffiiiPi)
        .other          _Z12mandelKernelffffiiiPi,@"STO_CUDA_ENTRY STV_DEFAULT"
_Z12mandelKernelffffiiiPi:
.text._Z12mandelKernelffffiiiPi:
[----:B------:R-:W-:Y:S01]  /*0000*/  LDC R1, c[0x0][0x37c] ;  /* 0x0000df00ff017b82 */ /* 0x000fe20000000800 */
[----:B------:R-:W0:Y:S07]  /*0010*/  S2R R5, SR_TID.Y ;  /* 0x0000000000057919 */ /* 0x000e2e0000002200 */
[----:B------:R-:W1:Y:S01]  /*0020*/  LDC R0, c[0x0][0x360] ;  /* 0x0000d800ff007b82 */ /* 0x000e620000000800 */
[----:B------:R-:W2:Y:S01]  /*0030*/  LDCU UR6, c[0x0][0x394] ;  /* 0x00007280ff0677ac */ /* 0x000ea20008000800 */
[----:B------:R-:W1:Y:S01]  /*0040*/  S2R R3, SR_TID.X ;  /* 0x0000000000037919 */ /* 0x000e620000002100 */
[----:B------:R-:W3:Y:S05]  /*0050*/  LDCU UR7, c[0x0][0x398] ;  /* 0x00007300ff0777ac */ /* 0x000eea0008000800 */
[----:B------:R-:W0:Y:S08]  /*0060*/  S2UR UR5, SR_CTAID.Y ;  /* 0x00000000000579c3 */ /* 0x000e300000002600 */
[----:B------:R-:W0:Y:S01]  /*0070*/  LDC R2, c[0x0][0x364] ;  /* 0x0000d900ff027b82 */ /* 0x000e220000000800 */
[----:B---3--:R-:W-:-:S07]  /*0080*/  UISETP.GE.AND UP0, UPT, UR7, 0x1, UPT ;  /* 0x000000010700788c */ /* 0x008fce000bf06270 */
[----:B------:R-:W1:Y:S08]  /*0090*/  S2UR UR4, SR_CTAID.X ;  /* 0x00000000000479c3 */ /* 0x000e700000002500 */
[----:B------:R-:W3:Y:S08]  /*00a0*/  LDC.64 R8, c[0x0][0x380] ;  /* 0x0000e000ff087b82 */ /* 0x000ef00000000a00 */
[----:B------:R-:W3:Y:S01]  /*00b0*/  LDC.64 R6, c[0x0][0x388] ;  /* 0x0000e200ff067b82 */ /* 0x000ee20000000a00 */
[----:B0-----:R-:W-:-:S05]  /*00c0*/  IMAD R2, R2, UR5, R5 ;  /* 0x0000000502027c24 */ /* 0x001fca000f8e0205 */
[----:B--2---:R-:W-:Y:S01]  /*00d0*/  IADD3 R5, PT, PT, R2, UR6, RZ ;  /* 0x0000000602057c10 */ /* 0x004fe2000fffe0ff */
[----:B-1----:R-:W-:Y:S01]  /*00e0*/  IMAD R0, R0, UR4, R3 ;  /* 0x0000000400007c24 */ /* 0x002fe2000f8e0203 */
[----:B------:R-:W0:Y:S02]  /*00f0*/  LDCU.64 UR4, c[0x0][0x358] ;  /* 0x00006b00ff0477ac */ /* 0x000e240008000a00 */
[----:B------:R-:W-:Y:S02]  /*0100*/  I2FP.F32.S32 R2, R5 ;  /* 0x0000000500027245 */ /* 0x000fe40000201400 */
[----:B------:R-:W-:-:S03]  /*0110*/  I2FP.F32.S32 R3, R0 ;  /* 0x0000000000037245 */ /* 0x000fc60000201400 */
[----:B---3--:R-:W-:Y:S01]  /*0120*/  FFMA R2, R2, R7, R9 ;  /* 0x0000000702027223 */ /* 0x008fe20000000009 */
[----:B------:R-:W-:Y:S02]  /*0130*/  HFMA2 R7, -RZ, RZ, 0, 0 ;  /* 0x00000000ff077431 */ /* 0x000fe400000001ff */
[----:B------:R-:W-:Y:S01]  /*0140*/  FFMA R3, R3, R6, R8 ;  /* 0x0000000603037223 */ /* 0x000fe20000000008 */
[----:B0-----:R-:W-:Y:S06]  /*0150*/  BRA.U !UP0, `(.L_x_0) ;  /* 0x0000000108507547 */ /* 0x001fec000b800000 */
[----:B------:R-:W-:Y:S01]  /*0160*/  BSSY.RECONVERGENT B0, `(.L_x_0) ;  /* 0x0000013000007945 */ /* 0x000fe20003800200 */
[----:B------:R-:W-:Y:S01]  /*0170*/  MOV R7, RZ ;  /* 0x000000ff00077202 */ /* 0x000fe20000000f00 */
[----:B------:R-:W0:Y:S01]  /*0180*/  LDCU UR7, c[0x0][0x398] ;  /* 0x00007300ff0777ac */ /* 0x000e220008000800 */
[----:B------:R-:W-:Y:S02]  /*0190*/  MOV R9, R2 ;  /* 0x0000000200097202 */ /* 0x000fe40000000f00 */
[----:B------:R-:W-:Y:S01]  /*01a0*/  MOV R4, R3 ;  /* 0x0000000300047202 */ /* 0x000fe20000000f00 */
[----:B------:R-:W1:Y:S06]  /*01b0*/  LDCU UR8, c[0x0][0x398] ;  /* 0x00007300ff0877ac */ /* 0x000e6c0008000800 */
.L_x_2:
[----:B------:R-:W-:Y:S01]  /*01c0*/  FMUL R6, R4, R4 ;  /* 0x0000000404067220 */ /* 0x000fe20000400000 */
[----:B------:R-:W-:-:S04]  /*01d0*/  FMUL R13, R9, R9 ;  /* 0x00000009090d7220 */ /* 0x000fc80000400000 */
[----:B------:R-:W-:-:S05]  /*01e0*/  FADD R8, R6, R13 ;  /* 0x0000000d06087221 */ /* 0x000fca0000000000 */
[----:B------:R-:W-:-:S13]  /*01f0*/  FSETP.GT.AND P0, PT, R8, 4, PT ;  /* 0x408000000800780b */ /* 0x000fda0003f04000 */
[----:B------:R-:W-:Y:S05]  /*0200*/  @P0 BRA `(.L_x_1) ;  /* 0x0000000000200947 */ /* 0x000fea0003800000 */
[----:B------:R-:W-:Y:S01]  /*0210*/  IADD3 R7, PT, PT, R7, 0x1, RZ ;  /* 0x0000000107077810 */ /* 0x000fe20007ffe0ff */
[----:B------:R-:W-:Y:S01]  /*0220*/  FADD R11, R4, R4 ;  /* 0x00000004040b7221 */ /* 0x000fe20000000000 */
[----:B------:R-:W-:Y:S02]  /*0230*/  FADD R4, R6, -R13 ;  /* 0x8000000d06047221 */ /* 0x000fe40000000000 */
[----:B-1----:R-:W-:Y:S01]  /*0240*/  ISETP.NE.AND P0, PT, R7, UR8, PT ;  /* 0x0000000807007c0c */ /* 0x002fe2000bf05270 */
[----:B------:R-:W-:Y:S01]  /*0250*/  FFMA R9, R11, R9, R2 ;  /* 0x000000090b097223 */ /* 0x000fe20000000002 */
[----:B------:R-:W-:-:S11]  /*0260*/  FADD R4, R3, R4 ;  /* 0x0000000403047221 */ /* 0x000fd60000000000 */
[----:B------:R-:W-:Y:S05]  /*0270*/  @P0 BRA `(.L_x_2) ;  /* 0xfffffffc00d00947 */ /* 0x000fea000383ffff */
[----:B0-----:R-:W-:-:S07]  /*0280*/  MOV R7, UR7 ;  /* 0x0000000700077c02 */ /* 0x001fce0008000f00 */
.L_x_1:
[----:B01----:R-:W-:Y:S05]  /*0290*/  BSYNC.RECONVERGENT B0 ;  /* 0x0000000000007941 */ /* 0x003fea0003800200 */
.L_x_0:
[----:B------:R-:W0:Y:S01]  /*02a0*/  LDC.64 R2, c[0x0][0x3a0] ;  /* 0x0000e800ff027b82 */ /* 0x000e220000000a00 */
[----:B------:R-:W1:Y:S02]  /*02b0*/  LDCU UR6, c[0x0][0x390] ;  /* 0x00007200ff0677ac */ /* 0x000e640008000800 */
[----:B-1----:R-:W-:-:S04]  /*02c0*/  IMAD R5, R5, UR6, R0 ;  /* 0x0000000605057c24 */ /* 0x002fc8000f8e0200 */
[----:B0-----:R-:W-:-:S05]  /*02d0*/  IMAD.WIDE R2, R5, 0x4, R2 ;  /* 0x0000000405027825 */ /* 0x001fca00078e0202 */
[----:B------:R-:W-:Y:S01]  /*02e0*/  STG.E desc[UR4][R2.64], R7 ;  /* 0x0000000702007986 */ /* 0x000fe2000c101904 */
[----:B------:R-:W-:Y:S05]  /*02f0*/  EXIT ;  /* 0x000000000000794d */ /* 0x000fea0003800000 */
.L_x_3:
[----:B------:R-:W-:-:S00]  /*0300*/  BRA `(.L_x_3) ;  /* 0xfffffffc00fc7947 */ /* 0x000fc0000383ffff */
[----:B------:R-:W-:-:S00]  /*0310*/  NOP ;  /* 0x0000000000007918 */ /* 0x000fc00000000000 */
        /* <DEDUP_REMOVED lines=14> */
.L_x_4:


//--------------------- .nv.shared.reserved.0     --------------------------
	.section	.nv.shared.reserved.0,"aw",@nobits
	.weak		__nv_reservedSMEM_offset_0_alias
	.size		__nv_reservedSMEM_offset_0_alias, 0, 64
	.other		__nv_reservedSMEM_offset_0_alias,@"STO_CUDA_RESERVED_SHARED STV_DEFAULT"
__nv_reservedSMEM_offset_0_alias:
	.zero		0
	.zero		64


//--------------------- .nv.constant0._Z12mandelKernelffffiiiPi --------------------------
	.section	.nv.constant0._Z12mandelKernelffffiiiPi,"a",@progbits
	.sectionflags	@""
	.align	4
.nv.constant0._Z12mandelKernelffffiiiPi:
	.zero		936


//--------------------- SYMBOLS --------------------------

	.type		.nv.reservedSmem.offset0,@object
	.size		.nv.reservedSmem.offset0,0x4
